//
// Generated by NVIDIA NVVM Compiler
//
// Compiler Build ID: CL-36424714
// Cuda compilation tools, release 13.0, V13.0.88
// Based on NVVM 20.0.0
//

.version 9.0
.target sm_100
.address_size 64

	// .globl	_Z15my_first_kernelv
.extern .func  (.param .b32 func_retval0) vprintf
(
	.param .b64 vprintf_param_0,
	.param .b64 vprintf_param_1
)
;
.global .align 1 .b8 $str[72] = {72, 101, 108, 108, 111, 32, 119, 111, 114, 108, 100, 32, 102, 114, 111, 109, 32, 116, 104, 114, 101, 97, 100, 40, 116, 104, 114, 101, 97, 100, 32, 105, 110, 100, 101, 120, 58, 40, 37, 100, 44, 32, 37, 100, 41, 44, 32, 98, 108, 111, 99, 107, 32, 105, 110, 100, 101, 120, 58, 40, 37, 100, 44, 32, 37, 100, 41, 41, 33, 32, 10};

.visible .entry _Z15my_first_kernelv()
{
	.local .align 16 .b8 	__local_depot0[16];
	.reg .b64 	%SP;
	.reg .b64 	%SPL;
	.reg .b32 	%r<7>;
	.reg .b64 	%rd<5>;

	mov.u64 	%SPL, __local_depot0;
	cvta.local.u64 	%SP, %SPL;
	add.u64 	%rd1, %SP, 0;
	add.u64 	%rd2, %SPL, 0;
	mov.u32 	%r1, %tid.x;
	mov.u32 	%r2, %tid.y;
	mov.u32 	%r3, %ctaid.x;
	mov.u32 	%r4, %ctaid.y;
	st.local.v4.u32 	[%rd2], {%r2, %r1, %r4, %r3};
	mov.u64 	%rd3, $str;
	cvta.global.u64 	%rd4, %rd3;
	{ // callseq 0, 0
	.param .b64 param0;
	st.param.b64 	[param0], %rd4;
	.param .b64 param1;
	st.param.b64 	[param1], %rd1;
	.param .b32 retval0;
	call.uni (retval0), 
	vprintf, 
	(
	param0, 
	param1
	);
	ld.param.b32 	%r5, [retval0];
	} // callseq 0
	ret;

}


// ===== COMPILED SASS (sm_100) =====

	.target	sm_100

	.elftype	@"ET_EXEC"


//--------------------- .note.nv.tkinfo           --------------------------
	.section	.note.nv.tkinfo,"",@"SHT_NOTE"
	.sectionflags	@"SHF_NOTE_NV_TKINFO"
	.tkinfo
        /*0018*/ 	.word	0x00000002
        /*0030*/ 	.string	""
        /*0030*/ 	.string	"ptxas"
        /*0030*/ 	.string	"Cuda compilation tools, release 13.0, V13.0.88"
        /*0030*/ 	.string	"Build cuda_13.0.r13.0/compiler.36424714_0"
        /*0030*/ 	.string	"-arch sm_100 -m 64 "



//--------------------- .note.nv.cuinfo           --------------------------
	.section	.note.nv.cuinfo,"",@"SHT_NOTE"
	.sectionflags	@"SHF_NOTE_NV_CUINFO"
        /*0018*/ 	.short	0x0002
        /*001a*/ 	.short	0x0064
        /*001c*/ 	.short	0x0082
	.zero		2


//--------------------- .nv.info                  --------------------------
	.section	.nv.info,"",@"SHT_CUDA_INFO"
	.align	4


	//----- nvinfo : EIATTR_REGCOUNT
	.align		4
        /*0000*/ 	.byte	0x04, 0x2f
        /*0002*/ 	.short	(.L_2 - .L_1)
	.align		4
.L_1:
        /*0004*/ 	.word	index@(_Z15my_first_kernelv)
        /*0008*/ 	.word	0x00000018


	//----- nvinfo : EIATTR_FRAME_SIZE
	.align		4
.L_2:
        /*000c*/ 	.byte	0x04, 0x11
        /*000e*/ 	.short	(.L_4 - .L_3)
	.align		4
.L_3:
        /*0010*/ 	.word	index@(_Z15my_first_kernelv)
        /*0014*/ 	.word	0x00000010


	//----- nvinfo : EIATTR_MIN_STACK_SIZE
	.align		4
.L_4:
        /*0018*/ 	.byte	0x04, 0x12
        /*001a*/ 	.short	(.L_6 - .L_5)
	.align		4
.L_5:
        /*001c*/ 	.word	index@(_Z15my_first_kernelv)
        /*0020*/ 	.word	0x00000010
.L_6:


//--------------------- .nv.compat                --------------------------
	.section	.nv.compat,"",@"SHT_CUDA_COMPAT_INFO"
	.align	4
        /*0000*/ 	.byte	0x02, 0x09, 0x00, 0x00, 0x02, 0x02, 0x01, 0x00, 0x02, 0x05, 0x05, 0x00, 0x03, 0x07, 0x01, 0x01
        /*0010*/ 	.byte	0x02, 0x03, 0x00, 0x00, 0x02, 0x06, 0x01, 0x00, 0x04, 0x0b, 0x08, 0x00, 0x09, 0x00, 0x00, 0x00
        /*0020*/ 	.byte	0x00, 0x00, 0x00, 0x00


//--------------------- .nv.info._Z15my_first_kernelv --------------------------
	.section	.nv.info._Z15my_first_kernelv,"",@"SHT_CUDA_INFO"
	.sectionflags	@""
	.align	4


	//----- nvinfo : EIATTR_CUDA_API_VERSION
	.align		4
        /*0000*/ 	.byte	0x04, 0x37
        /*0002*/ 	.short	(.L_8 - .L_7)
.L_7:
        /*0004*/ 	.word	0x00000082


	//----- nvinfo : EIATTR_SPARSE_MMA_MASK
	.align		4
.L_8:
        /*0008*/ 	.byte	0x03, 0x50
        /*000a*/ 	.short	0x0000


	//----- nvinfo : EIATTR_MAXREG_COUNT
	.align		4
        /*000c*/ 	.byte	0x03, 0x1b
        /*000e*/ 	.short	0x00ff


	//----- nvinfo : EIATTR_EXTERNS
	.align		4
        /*0010*/ 	.byte	0x04, 0x0f
        /*0012*/ 	.short	(.L_10 - .L_9)


	//   ....[0]....
	.align		4
.L_9:
        /*0014*/ 	.word	index@(vprintf)


	//----- nvinfo : EIATTR_MERCURY_ISA_VERSION
	.align		4
.L_10:
        /*0018*/ 	.byte	0x03, 0x5f
        /*001a*/ 	.short	0x0101


	//----- nvinfo : EIATTR_VRC_CTA_INIT_COUNT
	.align		4
        /*001c*/ 	.byte	0x02, 0x4a
	.zero		1
	.zero		1


	//----- nvinfo : EIATTR_SYSCALL_OFFSETS
	.align		4
        /*0020*/ 	.byte	0x04, 0x46
        /*0022*/ 	.short	(.L_12 - .L_11)


	//   ....[0]....
.L_11:
        /*0024*/ 	.word	0x00000110


	//----- nvinfo : EIATTR_EXIT_INSTR_OFFSETS
	.align		4
.L_12:
        /*0028*/ 	.byte	0x04, 0x1c
        /*002a*/ 	.short	(.L_14 - .L_13)


	//   ....[0]....
.L_13:
        /*002c*/ 	.word	0x00000120


	//----- nvinfo : EIATTR_SW_WAR
	.align		4
.L_14:
        /*0030*/ 	.byte	0x04, 0x36
        /*0032*/ 	.short	(.L_16 - .L_15)
.L_15:
        /*0034*/ 	.word	0x00000008
.L_16:


//--------------------- .nv.callgraph             --------------------------
	.section	.nv.callgraph,"",@"SHT_CUDA_CALLGRAPH"
	.align	4
	.sectionentsize	8
	.align		4
        /*0000*/ 	.word	0x00000000
	.align		4
        /*0004*/ 	.word	0xffffffff
	.align		4
        /*0008*/ 	.word	index@(_Z15my_first_kernelv)
	.align		4
        /*000c*/ 	.word	index@(vprintf)
	.align		4
        /*0010*/ 	.word	0x00000000
	.align		4
        /*0014*/ 	.word	0xfffffffe
	.align		4
        /*0018*/ 	.word	0x00000000
	.align		4
        /*001c*/ 	.word	0xfffffffd
	.align		4
        /*0020*/ 	.word	0x00000000
	.align		4
        /*0024*/ 	.word	0xfffffffc


//--------------------- .nv.constant4             --------------------------
	.section	.nv.constant4,"a",@progbits
	.align	8
	.align		8
.nv.constant4:
        /*0000*/ 	.dword	vprintf
	.align		8
        /*0008*/ 	.dword	$str


//--------------------- .text._Z15my_first_kernelv --------------------------
	.section	.text._Z15my_first_kernelv,"ax",@progbits
	.align	128
        .global         _Z15my_first_kernelv
        .type           _Z15my_first_kernelv,@function
        .size           _Z15my_first_kernelv,(.L_x_2 - _Z15my_first_kernelv)
        .other          _Z15my_first_kernelv,@"STO_CUDA_ENTRY STV_DEFAULT"
_Z15my_first_kernelv:
.text._Z15my_first_kernelv:
[----:B------:R-:W0:Y:S01]  /*0000*/  LDC R1, c[0x0][0x37c] ;  /* 0x0000df00ff017b82 */ /* 0x000e220000000800 */
[----:B------:R-:W1:Y:S01]  /*0010*/  S2R R9, SR_TID.X ;  /* 0x0000000000097919 */ /* 0x000e620000002100 */
[----:B0-----:R-:W-:Y:S01]  /*0020*/  VIADD R1, R1, 0xfffffff0 ;  /* 0xfffffff001017836 */ /* 0x001fe20000000000 */
[----:B------:R-:W-:Y:S01]  /*0030*/  MOV R0, 0x0 ;  /* 0x0000000000007802 */ /* 0x000fe20000000f00 */
[----:B------:R-:W0:Y:S01]  /*0040*/  LDCU UR4, c[0x0][0x2f8] ;  /* 0x00005f00ff0477ac */ /* 0x000e220008000800 */
[----:B------:R-:W1:Y:S03]  /*0050*/  S2R R8, SR_TID.Y ;  /* 0x0000000000087919 */ /* 0x000e660000002200 */
[----:B------:R2:W3:Y:S01]  /*0060*/  LDC.64 R2, c[0x4][R0] ;  /* 0x0100000000027b82 */ /* 0x0004e20000000a00 */
[----:B------:R-:W4:Y:S01]  /*0070*/  LDCU.64 UR6, c[0x4][0x8] ;  /* 0x01000100ff0677ac */ /* 0x000f220008000a00 */
[----:B------:R-:W1:Y:S01]  /*0080*/  S2R R11, SR_CTAID.X ;  /* 0x00000000000b7919 */ /* 0x000e620000002500 */
[----:B------:R-:W5:Y:S01]  /*0090*/  LDCU UR5, c[0x0][0x2fc] ;  /* 0x00005f80ff0577ac */ /* 0x000f620008000800 */
[----:B------:R-:W1:Y:S01]  /*00a0*/  S2R R10, SR_CTAID.Y ;  /* 0x00000000000a7919 */ /* 0x000e620000002600 */
[----:B0-----:R-:W-:Y:S01]  /*00b0*/  IADD3 R6, P0, PT, R1, UR4, RZ ;  /* 0x0000000401067c10 */ /* 0x001fe2000ff1e0ff */
[----:B----4-:R-:W-:Y:S01]  /*00c0*/  IMAD.U32 R4, RZ, RZ, UR6 ;  /* 0x00000006ff047e24 */ /* 0x010fe2000f8e00ff */
[----:B------:R-:W-:-:S03]  /*00d0*/  MOV R5, UR7 ;  /* 0x0000000700057c02 */ /* 0x000fc60008000f00 */
[----:B-----5:R-:W-:Y:S01]  /*00e0*/  IMAD.X R7, RZ, RZ, UR5, P0 ;  /* 0x00000005ff077e24 */ /* 0x020fe200080e06ff */
[----:B-1----:R2:W-:Y:S07]  /*00f0*/  STL.128 [R1], R8 ;  /* 0x0000000801007387 */ /* 0x0025ee0000100c00 */
[----:B------:R-:W-:-:S07]  /*0100*/  LEPC R20, `(.L_x_0) ;  /* 0x000000001014794e */ /* 0x000fce0000000000 */
[----:B--23--:R-:W-:Y:S05]  /*0110*/  CALL.ABS.NOINC R2 ;  /* 0x0000000002007343 */ /* 0x00cfea0003c00000 */
.L_x_0:
[----:B------:R-:W-:Y:S05]  /*0120*/  EXIT ;  /* 0x000000000000794d */ /* 0x000fea0003800000 */
.L_x_1:
[----:B------:R-:W-:-:S00]  /*0130*/  BRA `(.L_x_1) ;  /* 0xfffffffc00fc7947 */ /* 0x000fc0000383ffff */
[----:B------:R-:W-:-:S00]  /*0140*/  NOP ;  /* 0x0000000000007918 */ /* 0x000fc00000000000 */
        /* <DEDUP_REMOVED lines=11> */
.L_x_2:


//--------------------- .nv.global.init           --------------------------
	.section	.nv.global.init,"aw",@progbits
.nv.global.init:
	.type		$str,@object
	.size		$str,(.L_0 - $str)
$str:
        /*0000*/ 	.byte	0x48, 0x65, 0x6c, 0x6c, 0x6f, 0x20, 0x77, 0x6f, 0x72, 0x6c, 0x64, 0x20, 0x66, 0x72, 0x6f, 0x6d
        /*0010*/ 	.byte	0x20, 0x74, 0x68, 0x72, 0x65, 0x61, 0x64, 0x28, 0x74, 0x68, 0x72, 0x65, 0x61, 0x64, 0x20, 0x69
        /*0020*/ 	.byte	0x6e, 0x64, 0x65, 0x78, 0x3a, 0x28, 0x25, 0x64, 0x2c, 0x20, 0x25, 0x64, 0x29, 0x2c, 0x20, 0x62
        /*0030*/ 	.byte	0x6c, 0x6f, 0x63, 0x6b, 0x20, 0x69, 0x6e, 0x64, 0x65, 0x78, 0x3a, 0x28, 0x25, 0x64, 0x2c, 0x20
        /*0040*/ 	.byte	0x25, 0x64, 0x29, 0x29, 0x21, 0x20, 0x0a, 0x00
.L_0:


//--------------------- .nv.shared.reserved.0     --------------------------
	.section	.nv.shared.reserved.0,"aw",@nobits
	.weak		__nv_reservedSMEM_offset_0_alias
	.size		__nv_reservedSMEM_offset_0_alias, 0, 64
	.other		__nv_reservedSMEM_offset_0_alias,@"STO_CUDA_RESERVED_SHARED STV_DEFAULT"
__nv_reservedSMEM_offset_0_alias:
	.zero		0
	.zero		64


//--------------------- .nv.constant0._Z15my_first_kernelv --------------------------
	.section	.nv.constant0._Z15my_first_kernelv,"a",@progbits
	.sectionflags	@""
	.align	4
.nv.constant0._Z15my_first_kernelv:
	.zero		896


//--------------------- SYMBOLS --------------------------

	.type		.nv.reservedSmem.offset0,@object
	.size		.nv.reservedSmem.offset0,0x4
	.type		vprintf,@function
